//
// Generated by NVIDIA NVVM Compiler
//
// Compiler Build ID: CL-36424714
// Cuda compilation tools, release 13.0, V13.0.88
// Based on NVVM 20.0.0
//

.version 9.0
.target sm_100
.address_size 64

	// .globl	_Z15matrix_multiplyPdS_S_iii

.visible .entry _Z15matrix_multiplyPdS_S_iii(
	.param .u64 .ptr .align 1 _Z15matrix_multiplyPdS_S_iii_param_0,
	.param .u64 .ptr .align 1 _Z15matrix_multiplyPdS_S_iii_param_1,
	.param .u64 .ptr .align 1 _Z15matrix_multiplyPdS_S_iii_param_2,
	.param .u32 _Z15matrix_multiplyPdS_S_iii_param_3,
	.param .u32 _Z15matrix_multiplyPdS_S_iii_param_4,
	.param .u32 _Z15matrix_multiplyPdS_S_iii_param_5
)
{
	.reg .pred 	%p<21>;
	.reg .b32 	%r<101>;
	.reg .b64 	%rd<63>;
	.reg .b64 	%fd<67>;

	ld.param.u64 	%rd7, [_Z15matrix_multiplyPdS_S_iii_param_0];
	ld.param.u64 	%rd8, [_Z15matrix_multiplyPdS_S_iii_param_1];
	ld.param.u64 	%rd9, [_Z15matrix_multiplyPdS_S_iii_param_2];
	ld.param.u32 	%r56, [_Z15matrix_multiplyPdS_S_iii_param_3];
	ld.param.u32 	%r54, [_Z15matrix_multiplyPdS_S_iii_param_4];
	ld.param.u32 	%r55, [_Z15matrix_multiplyPdS_S_iii_param_5];
	cvta.to.global.u64 	%rd1, %rd8;
	cvta.to.global.u64 	%rd2, %rd7;
	cvta.to.global.u64 	%rd3, %rd9;
	mov.u32 	%r57, %ctaid.x;
	mov.u32 	%r58, %ntid.x;
	mov.u32 	%r59, %tid.x;
	mad.lo.s32 	%r1, %r57, %r58, %r59;
	setp.ge.s32 	%p1, %r1, %r56;
	setp.lt.s32 	%p2, %r55, 1;
	or.pred  	%p3, %p1, %p2;
	@%p3 bra 	$L__BB0_26;
	setp.lt.s32 	%p4, %r54, 1;
	mul.lo.s32 	%r2, %r54, %r1;
	mul.lo.s32 	%r3, %r55, %r1;
	@%p4 bra 	$L__BB0_15;
	and.b32  	%r4, %r54, 7;
	and.b32  	%r5, %r54, 2147483640;
	and.b32  	%r6, %r54, 1;
	neg.s32 	%r7, %r5;
	shl.b32 	%r8, %r55, 3;
	mul.lo.s32 	%r9, %r55, 3;
	mul.lo.s32 	%r10, %r55, 6;
	mul.lo.s32 	%r11, %r55, 7;
	mov.b32 	%r84, 0;
	mul.wide.u32 	%rd39, %r8, 8;
$L__BB0_3:
	setp.lt.u32 	%p13, %r54, 8;
	mov.f64 	%fd66, 0d0000000000000000;
	mov.b32 	%r95, 0;
	@%p13 bra 	$L__BB0_6;
	add.s32 	%r92, %r55, %r84;
	shl.b32 	%r69, %r55, 1;
	add.s32 	%r91, %r69, %r84;
	add.s32 	%r90, %r9, %r84;
	shl.b32 	%r70, %r55, 2;
	add.s32 	%r89, %r70, %r84;
	mad.lo.s32 	%r88, %r55, 5, %r84;
	add.s32 	%r87, %r10, %r84;
	add.s32 	%r86, %r11, %r84;
	mul.wide.u32 	%rd22, %r84, 8;
	add.s64 	%rd62, %rd1, %rd22;
	mov.f64 	%fd66, 0d0000000000000000;
	mov.u32 	%r85, %r2;
	mov.u32 	%r93, %r7;
$L__BB0_5:
	.pragma "nounroll";
	mul.wide.s32 	%rd23, %r85, 8;
	add.s64 	%rd24, %rd2, %rd23;
	ld.global.f64 	%fd16, [%rd24];
	ld.global.f64 	%fd17, [%rd62];
	fma.rn.f64 	%fd18, %fd16, %fd17, %fd66;
	ld.global.f64 	%fd19, [%rd24+8];
	mul.wide.u32 	%rd25, %r92, 8;
	add.s64 	%rd26, %rd1, %rd25;
	ld.global.f64 	%fd20, [%rd26];
	fma.rn.f64 	%fd21, %fd19, %fd20, %fd18;
	ld.global.f64 	%fd22, [%rd24+16];
	mul.wide.u32 	%rd27, %r91, 8;
	add.s64 	%rd28, %rd1, %rd27;
	ld.global.f64 	%fd23, [%rd28];
	fma.rn.f64 	%fd24, %fd22, %fd23, %fd21;
	ld.global.f64 	%fd25, [%rd24+24];
	mul.wide.u32 	%rd29, %r90, 8;
	add.s64 	%rd30, %rd1, %rd29;
	ld.global.f64 	%fd26, [%rd30];
	fma.rn.f64 	%fd27, %fd25, %fd26, %fd24;
	ld.global.f64 	%fd28, [%rd24+32];
	mul.wide.u32 	%rd31, %r89, 8;
	add.s64 	%rd32, %rd1, %rd31;
	ld.global.f64 	%fd29, [%rd32];
	fma.rn.f64 	%fd30, %fd28, %fd29, %fd27;
	ld.global.f64 	%fd31, [%rd24+40];
	mul.wide.u32 	%rd33, %r88, 8;
	add.s64 	%rd34, %rd1, %rd33;
	ld.global.f64 	%fd32, [%rd34];
	fma.rn.f64 	%fd33, %fd31, %fd32, %fd30;
	ld.global.f64 	%fd34, [%rd24+48];
	mul.wide.u32 	%rd35, %r87, 8;
	add.s64 	%rd36, %rd1, %rd35;
	ld.global.f64 	%fd35, [%rd36];
	fma.rn.f64 	%fd36, %fd34, %fd35, %fd33;
	ld.global.f64 	%fd37, [%rd24+56];
	mul.wide.u32 	%rd37, %r86, 8;
	add.s64 	%rd38, %rd1, %rd37;
	ld.global.f64 	%fd38, [%rd38];
	fma.rn.f64 	%fd66, %fd37, %fd38, %fd36;
	add.s32 	%r93, %r93, 8;
	add.s32 	%r92, %r92, %r8;
	add.s32 	%r91, %r91, %r8;
	add.s32 	%r90, %r90, %r8;
	add.s32 	%r89, %r89, %r8;
	add.s32 	%r88, %r88, %r8;
	add.s32 	%r87, %r87, %r8;
	add.s32 	%r86, %r86, %r8;
	add.s64 	%rd62, %rd62, %rd39;
	add.s32 	%r85, %r85, 8;
	setp.ne.s32 	%p14, %r93, 0;
	mov.u32 	%r95, %r5;
	@%p14 bra 	$L__BB0_5;
$L__BB0_6:
	setp.eq.s32 	%p15, %r4, 0;
	@%p15 bra 	$L__BB0_14;
	add.s32 	%r71, %r4, -1;
	setp.lt.u32 	%p16, %r71, 3;
	@%p16 bra 	$L__BB0_9;
	add.s32 	%r72, %r95, %r2;
	mul.wide.s32 	%rd40, %r72, 8;
	add.s64 	%rd41, %rd2, %rd40;
	ld.global.f64 	%fd40, [%rd41];
	mad.lo.s32 	%r73, %r95, %r55, %r84;
	mul.wide.u32 	%rd42, %r73, 8;
	add.s64 	%rd43, %rd1, %rd42;
	ld.global.f64 	%fd41, [%rd43];
	fma.rn.f64 	%fd42, %fd40, %fd41, %fd66;
	ld.global.f64 	%fd43, [%rd41+8];
	add.s32 	%r74, %r73, %r55;
	mul.wide.u32 	%rd44, %r74, 8;
	add.s64 	%rd45, %rd1, %rd44;
	ld.global.f64 	%fd44, [%rd45];
	fma.rn.f64 	%fd45, %fd43, %fd44, %fd42;
	ld.global.f64 	%fd46, [%rd41+16];
	add.s32 	%r75, %r74, %r55;
	mul.wide.u32 	%rd46, %r75, 8;
	add.s64 	%rd47, %rd1, %rd46;
	ld.global.f64 	%fd47, [%rd47];
	fma.rn.f64 	%fd48, %fd46, %fd47, %fd45;
	ld.global.f64 	%fd49, [%rd41+24];
	add.s32 	%r76, %r75, %r55;
	mul.wide.u32 	%rd48, %r76, 8;
	add.s64 	%rd49, %rd1, %rd48;
	ld.global.f64 	%fd50, [%rd49];
	fma.rn.f64 	%fd66, %fd49, %fd50, %fd48;
	add.s32 	%r95, %r95, 4;
$L__BB0_9:
	and.b32  	%r77, %r54, 3;
	setp.eq.s32 	%p17, %r77, 0;
	@%p17 bra 	$L__BB0_14;
	setp.eq.s32 	%p18, %r77, 1;
	@%p18 bra 	$L__BB0_12;
	add.s32 	%r78, %r95, %r2;
	mul.wide.s32 	%rd50, %r78, 8;
	add.s64 	%rd51, %rd2, %rd50;
	ld.global.f64 	%fd52, [%rd51];
	mad.lo.s32 	%r79, %r95, %r55, %r84;
	mul.wide.u32 	%rd52, %r79, 8;
	add.s64 	%rd53, %rd1, %rd52;
	ld.global.f64 	%fd53, [%rd53];
	fma.rn.f64 	%fd54, %fd52, %fd53, %fd66;
	ld.global.f64 	%fd55, [%rd51+8];
	add.s32 	%r80, %r79, %r55;
	mul.wide.u32 	%rd54, %r80, 8;
	add.s64 	%rd55, %rd1, %rd54;
	ld.global.f64 	%fd56, [%rd55];
	fma.rn.f64 	%fd66, %fd55, %fd56, %fd54;
	add.s32 	%r95, %r95, 2;
$L__BB0_12:
	setp.eq.s32 	%p19, %r6, 0;
	@%p19 bra 	$L__BB0_14;
	add.s32 	%r81, %r95, %r2;
	mul.wide.s32 	%rd56, %r81, 8;
	add.s64 	%rd57, %rd2, %rd56;
	ld.global.f64 	%fd57, [%rd57];
	mad.lo.s32 	%r82, %r95, %r55, %r84;
	mul.wide.u32 	%rd58, %r82, 8;
	add.s64 	%rd59, %rd1, %rd58;
	ld.global.f64 	%fd58, [%rd59];
	fma.rn.f64 	%fd66, %fd57, %fd58, %fd66;
$L__BB0_14:
	add.s32 	%r83, %r84, %r3;
	mul.wide.s32 	%rd60, %r83, 8;
	add.s64 	%rd61, %rd3, %rd60;
	st.global.f64 	[%rd61], %fd66;
	add.s32 	%r84, %r84, 1;
	setp.eq.s32 	%p20, %r84, %r55;
	@%p20 bra 	$L__BB0_26;
	bra.uni 	$L__BB0_3;
$L__BB0_15:
	and.b32  	%r44, %r55, 7;
	setp.lt.u32 	%p5, %r55, 8;
	mov.b32 	%r99, 0;
	@%p5 bra 	$L__BB0_18;
	and.b32  	%r99, %r55, 2147483640;
	mov.b32 	%r97, 0;
$L__BB0_17:
	.pragma "nounroll";
	add.s32 	%r62, %r97, %r3;
	mul.wide.s32 	%rd10, %r62, 8;
	add.s64 	%rd11, %rd3, %rd10;
	mov.b64 	%rd12, 0;
	st.global.u64 	[%rd11], %rd12;
	st.global.u64 	[%rd11+8], %rd12;
	st.global.u64 	[%rd11+16], %rd12;
	st.global.u64 	[%rd11+24], %rd12;
	st.global.u64 	[%rd11+32], %rd12;
	st.global.u64 	[%rd11+40], %rd12;
	st.global.u64 	[%rd11+48], %rd12;
	st.global.u64 	[%rd11+56], %rd12;
	add.s32 	%r97, %r97, 8;
	setp.ne.s32 	%p6, %r97, %r99;
	@%p6 bra 	$L__BB0_17;
$L__BB0_18:
	setp.eq.s32 	%p7, %r44, 0;
	@%p7 bra 	$L__BB0_26;
	and.b32  	%r49, %r55, 3;
	setp.lt.u32 	%p8, %r44, 4;
	@%p8 bra 	$L__BB0_21;
	add.s32 	%r63, %r99, %r3;
	mul.wide.s32 	%rd13, %r63, 8;
	add.s64 	%rd14, %rd3, %rd13;
	mov.b64 	%rd15, 0;
	st.global.u64 	[%rd14], %rd15;
	st.global.u64 	[%rd14+8], %rd15;
	st.global.u64 	[%rd14+16], %rd15;
	st.global.u64 	[%rd14+24], %rd15;
	add.s32 	%r99, %r99, 4;
$L__BB0_21:
	setp.eq.s32 	%p9, %r49, 0;
	@%p9 bra 	$L__BB0_26;
	setp.eq.s32 	%p10, %r49, 1;
	@%p10 bra 	$L__BB0_24;
	add.s32 	%r64, %r99, %r3;
	mul.wide.s32 	%rd16, %r64, 8;
	add.s64 	%rd17, %rd3, %rd16;
	mov.b64 	%rd18, 0;
	st.global.u64 	[%rd17], %rd18;
	st.global.u64 	[%rd17+8], %rd18;
	add.s32 	%r99, %r99, 2;
$L__BB0_24:
	and.b32  	%r65, %r55, 1;
	setp.eq.b32 	%p11, %r65, 1;
	not.pred 	%p12, %p11;
	@%p12 bra 	$L__BB0_26;
	add.s32 	%r66, %r99, %r3;
	mul.wide.s32 	%rd19, %r66, 8;
	add.s64 	%rd20, %rd3, %rd19;
	mov.b64 	%rd21, 0;
	st.global.u64 	[%rd20], %rd21;
$L__BB0_26:
	ret;

}


// ===== COMPILED SASS (sm_100) =====

	.target	sm_100

	.elftype	@"ET_EXEC"


//--------------------- .note.nv.tkinfo           --------------------------
	.section	.note.nv.tkinfo,"",@"SHT_NOTE"
	.sectionflags	@"SHF_NOTE_NV_TKINFO"
	.tkinfo
        /*0018*/ 	.word	0x00000002
        /*0030*/ 	.string	""
        /*0030*/ 	.string	"ptxas"
        /*0030*/ 	.string	"Cuda compilation tools, release 13.0, V13.0.88"
        /*0030*/ 	.string	"Build cuda_13.0.r13.0/compiler.36424714_0"
        /*0030*/ 	.string	"-arch sm_100 -m 64 "



//--------------------- .note.nv.cuinfo           --------------------------
	.section	.note.nv.cuinfo,"",@"SHT_NOTE"
	.sectionflags	@"SHF_NOTE_NV_CUINFO"
        /*0018*/ 	.short	0x0002
        /*001a*/ 	.short	0x0064
        /*001c*/ 	.short	0x0082
	.zero		2


//--------------------- .nv.info                  --------------------------
	.section	.nv.info,"",@"SHT_CUDA_INFO"
	.align	4


	//----- nvinfo : EIATTR_REGCOUNT
	.align		4
        /*0000*/ 	.byte	0x04, 0x2f
        /*0002*/ 	.short	(.L_1 - .L_0)
	.align		4
.L_0:
        /*0004*/ 	.word	index@(_Z15matrix_multiplyPdS_S_iii)
        /*0008*/ 	.word	0x00000020


	//----- nvinfo : EIATTR_FRAME_SIZE
	.align		4
.L_1:
        /*000c*/ 	.byte	0x04, 0x11
        /*000e*/ 	.short	(.L_3 - .L_2)
	.align		4
.L_2:
        /*0010*/ 	.word	index@(_Z15matrix_multiplyPdS_S_iii)
        /*0014*/ 	.word	0x00000000


	//----- nvinfo : EIATTR_MIN_STACK_SIZE
	.align		4
.L_3:
        /*0018*/ 	.byte	0x04, 0x12
        /*001a*/ 	.short	(.L_5 - .L_4)
	.align		4
.L_4:
        /*001c*/ 	.word	index@(_Z15matrix_multiplyPdS_S_iii)
        /*0020*/ 	.word	0x00000000
.L_5:


//--------------------- .nv.compat                --------------------------
	.section	.nv.compat,"",@"SHT_CUDA_COMPAT_INFO"
	.align	4
        /*0000*/ 	.byte	0x02, 0x09, 0x00, 0x00, 0x02, 0x02, 0x01, 0x00, 0x02, 0x05, 0x05, 0x00, 0x03, 0x07, 0x01, 0x01
        /*0010*/ 	.byte	0x02, 0x03, 0x00, 0x00, 0x02, 0x06, 0x01, 0x00, 0x04, 0x0b, 0x08, 0x00, 0x01, 0x00, 0x00, 0x00
        /*0020*/ 	.byte	0x00, 0x00, 0x00, 0x00


//--------------------- .nv.info._Z15matrix_multiplyPdS_S_iii --------------------------
	.section	.nv.info._Z15matrix_multiplyPdS_S_iii,"",@"SHT_CUDA_INFO"
	.sectionflags	@""
	.align	4


	//----- nvinfo : EIATTR_CUDA_API_VERSION
	.align		4
        /*0000*/ 	.byte	0x04, 0x37
        /*0002*/ 	.short	(.L_7 - .L_6)
.L_6:
        /*0004*/ 	.word	0x00000082


	//----- nvinfo : EIATTR_KPARAM_INFO
	.align		4
.L_7:
        /*0008*/ 	.byte	0x04, 0x17
        /*000a*/ 	.short	(.L_9 - .L_8)
.L_8:
        /*000c*/ 	.word	0x00000000
        /*0010*/ 	.short	0x0005
        /*0012*/ 	.short	0x0020
        /*0014*/ 	.byte	0x00, 0xf0, 0x11, 0x00


	//----- nvinfo : EIATTR_KPARAM_INFO
	.align		4
.L_9:
        /*0018*/ 	.byte	0x04, 0x17
        /*001a*/ 	.short	(.L_11 - .L_10)
.L_10:
        /*001c*/ 	.word	0x00000000
        /*0020*/ 	.short	0x0004
        /*0022*/ 	.short	0x001c
        /*0024*/ 	.byte	0x00, 0xf0, 0x11, 0x00


	//----- nvinfo : EIATTR_KPARAM_INFO
	.align		4
.L_11:
        /*0028*/ 	.byte	0x04, 0x17
        /*002a*/ 	.short	(.L_13 - .L_12)
.L_12:
        /*002c*/ 	.word	0x00000000
        /*0030*/ 	.short	0x0003
        /*0032*/ 	.short	0x0018
        /*0034*/ 	.byte	0x00, 0xf0, 0x11, 0x00


	//----- nvinfo : EIATTR_KPARAM_INFO
	.align		4
.L_13:
        /*0038*/ 	.byte	0x04, 0x17
        /*003a*/ 	.short	(.L_15 - .L_14)
.L_14:
        /*003c*/ 	.word	0x00000000
        /*0040*/ 	.short	0x0002
        /*0042*/ 	.short	0x0010
        /*0044*/ 	.byte	0x00, 0xf5, 0x21, 0x00


	//----- nvinfo : EIATTR_KPARAM_INFO
	.align		4
.L_15:
        /*0048*/ 	.byte	0x04, 0x17
        /*004a*/ 	.short	(.L_17 - .L_16)
.L_16:
        /*004c*/ 	.word	0x00000000
        /*0050*/ 	.short	0x0001
        /*0052*/ 	.short	0x0008
        /*0054*/ 	.byte	0x00, 0xf5, 0x21, 0x00


	//----- nvinfo : EIATTR_KPARAM_INFO
	.align		4
.L_17:
        /*0058*/ 	.byte	0x04, 0x17
        /*005a*/ 	.short	(.L_19 - .L_18)
.L_18:
        /*005c*/ 	.word	0x00000000
        /*0060*/ 	.short	0x0000
        /*0062*/ 	.short	0x0000
        /*0064*/ 	.byte	0x00, 0xf5, 0x21, 0x00


	//----- nvinfo : EIATTR_SPARSE_MMA_MASK
	.align		4
.L_19:
        /*0068*/ 	.byte	0x03, 0x50
        /*006a*/ 	.short	0x0000


	//----- nvinfo : EIATTR_MAXREG_COUNT
	.align		4
        /*006c*/ 	.byte	0x03, 0x1b
        /*006e*/ 	.short	0x00ff


	//----- nvinfo : EIATTR_MERCURY_ISA_VERSION
	.align		4
        /*0070*/ 	.byte	0x03, 0x5f
        /*0072*/ 	.short	0x0101


	//----- nvinfo : EIATTR_VRC_CTA_INIT_COUNT
	.align		4
        /*0074*/ 	.byte	0x02, 0x4a
	.zero		1
	.zero		1


	//----- nvinfo : EIATTR_EXIT_INSTR_OFFSETS
	.align		4
        /*0078*/ 	.byte	0x04, 0x1c
        /*007a*/ 	.short	(.L_21 - .L_20)


	//   ....[0]....
.L_20:
        /*007c*/ 	.word	0x00000090


	//   ....[1]....
        /*0080*/ 	.word	0x00000980


	//   ....[2]....
        /*0084*/ 	.word	0x00000af0


	//   ....[3]....
        /*0088*/ 	.word	0x00000bc0


	//   ....[4]....
        /*008c*/ 	.word	0x00000c50


	//   ....[5]....
        /*0090*/ 	.word	0x00000cb0


	//----- nvinfo : EIATTR_CBANK_PARAM_SIZE
	.align		4
.L_21:
        /*0094*/ 	.byte	0x03, 0x19
        /*0096*/ 	.short	0x0024


	//----- nvinfo : EIATTR_PARAM_CBANK
	.align		4
        /*0098*/ 	.byte	0x04, 0x0a
        /*009a*/ 	.short	(.L_23 - .L_22)
	.align		4
.L_22:
        /*009c*/ 	.word	index@(.nv.constant0._Z15matrix_multiplyPdS_S_iii)
        /*00a0*/ 	.short	0x0380
        /*00a2*/ 	.short	0x0024


	//----- nvinfo : EIATTR_SW_WAR
	.align		4
.L_23:
        /*00a4*/ 	.byte	0x04, 0x36
        /*00a6*/ 	.short	(.L_25 - .L_24)
.L_24:
        /*00a8*/ 	.word	0x00000008
.L_25:


//--------------------- .nv.callgraph             --------------------------
	.section	.nv.callgraph,"",@"SHT_CUDA_CALLGRAPH"
	.align	4
	.sectionentsize	8
	.align		4
        /*0000*/ 	.word	0x00000000
	.align		4
        /*0004*/ 	.word	0xffffffff
	.align		4
        /*0008*/ 	.word	0x00000000
	.align		4
        /*000c*/ 	.word	0xfffffffe
	.align		4
        /*0010*/ 	.word	0x00000000
	.align		4
        /*0014*/ 	.word	0xfffffffd
	.align		4
        /*0018*/ 	.word	0x00000000
	.align		4
        /*001c*/ 	.word	0xfffffffc


//--------------------- .text._Z15matrix_multiplyPdS_S_iii --------------------------
	.section	.text._Z15matrix_multiplyPdS_S_iii,"ax",@progbits
	.align	128
        .global         _Z15matrix_multiplyPdS_S_iii
        .type           _Z15matrix_multiplyPdS_S_iii,@function
        .size           _Z15matrix_multiplyPdS_S_iii,(.L_x_10 - _Z15matrix_multiplyPdS_S_iii)
        .other          _Z15matrix_multiplyPdS_S_iii,@"STO_CUDA_ENTRY STV_DEFAULT"
_Z15matrix_multiplyPdS_S_iii:
.text._Z15matrix_multiplyPdS_S_iii:
[----:B------:R-:W-:Y:S01]  /*0000*/  LDC R1, c[0x0][0x37c] ;  /* 0x0000df00ff017b82 */ /* 0x000fe20000000800 */
[----:B------:R-:W0:Y:S07]  /*0010*/  S2R R3, SR_TID.X ;  /* 0x0000000000037919 */ /* 0x000e2e0000002100 */
[----:B------:R-:W0:Y:S01]  /*0020*/  S2UR UR4, SR_CTAID.X ;  /* 0x00000000000479c3 */ /* 0x000e220000002500 */
[----:B------:R-:W1:Y:S07]  /*0030*/  LDCU UR5, c[0x0][0x398] ;  /* 0x00007300ff0577ac */ /* 0x000e6e0008000800 */
[----:B------:R-:W0:Y:S08]  /*0040*/  LDC R0, c[0x0][0x360] ;  /* 0x0000d800ff007b82 */ /* 0x000e300000000800 */
[----:B------:R-:W2:Y:S01]  /*0050*/  LDC R9, c[0x0][0x3a0] ;  /* 0x0000e800ff097b82 */ /* 0x000ea20000000800 */
[----:B0-----:R-:W-:Y:S01]  /*0060*/  IMAD R0, R0, UR4, R3 ;  /* 0x0000000400007c24 */ /* 0x001fe2000f8e0203 */
[----:B--2---:R-:W-:-:S04]  /*0070*/  ISETP.GE.AND P0, PT, R9, 0x1, PT ;  /* 0x000000010900780c */ /* 0x004fc80003f06270 */
[----:B-1----:R-:W-:-:S13]  /*0080*/  ISETP.GE.OR P0, PT, R0, UR5, !P0 ;  /* 0x0000000500007c0c */ /* 0x002fda000c706670 */
[----:B------:R-:W-:Y:S05]  /*0090*/  @P0 EXIT ;  /* 0x000000000000094d */ /* 0x000fea0003800000 */
[----:B------:R-:W0:Y:S01]  /*00a0*/  LDCU UR4, c[0x0][0x39c] ;  /* 0x00007380ff0477ac */ /* 0x000e220008000800 */
[----:B------:R-:W1:Y:S01]  /*00b0*/  LDCU.64 UR8, c[0x0][0x358] ;  /* 0x00006b00ff0877ac */ /* 0x000e620008000a00 */
[----:B0-----:R-:W-:-:S09]  /*00c0*/  UISETP.GE.AND UP0, UPT, UR4, 0x1, UPT ;  /* 0x000000010400788c */ /* 0x001fd2000bf06270 */
[----:B-1----:R-:W-:Y:S05]  /*00d0*/  BRA.U !UP0, `(.L_x_0) ;  /* 0x0000000908307547 */ /* 0x002fea000b800000 */
[----:B------:R-:W-:Y:S01]  /*00e0*/  HFMA2 R5, -RZ, RZ, 0, 0 ;  /* 0x00000000ff057431 */ /* 0x000fe200000001ff */
[----:B------:R-:W-:Y:S01]  /*00f0*/  ULOP3.LUT UR7, UR4, 0x7ffffff8, URZ, 0xc0, !UPT ;  /* 0x7ffffff804077892 */ /* 0x000fe2000f8ec0ff */
[----:B------:R-:W-:Y:S01]  /*0100*/  SHF.L.U32 R2, R9, 0x3, RZ ;  /* 0x0000000309027819 */ /* 0x000fe200000006ff */
[----:B------:R-:W-:Y:S01]  /*0110*/  IMAD R3, R0, UR4, RZ ;  /* 0x0000000400037c24 */ /* 0x000fe2000f8e02ff */
[----:B------:R-:W-:Y:S02]  /*0120*/  ULOP3.LUT UR6, UR4, 0x7, URZ, 0xc0, !UPT ;  /* 0x0000000704067892 */ /* 0x000fe4000f8ec0ff */
[----:B------:R-:W-:-:S12]  /*0130*/  UIADD3 UR5, UPT, UPT, -UR7, URZ, URZ ;  /* 0x000000ff07057290 */ /* 0x000fd8000fffe1ff */
.L_x_5:
[----:B0-----:R-:W0:Y:S01]  /*0140*/  LDC R4, c[0x0][0x39c] ;  /* 0x0000e700ff047b82 */ /* 0x001e220000000800 */
[----:B------:R-:W-:Y:S02]  /*0150*/  MOV R26, RZ ;  /* 0x000000ff001a7202 */ /* 0x000fe40000000f00 */
[----:B------:R-:W-:Y:S02]  /*0160*/  CS2R R18, SRZ ;  /* 0x0000000000127805 */ /* 0x000fe4000001ff00 */
[----:B0-----:R-:W-:-:S13]  /*0170*/  ISETP.GE.U32.AND P0, PT, R4, 0x8, PT ;  /* 0x000000080400780c */ /* 0x001fda0003f06070 */
[----:B------:R-:W-:Y:S05]  /*0180*/  @!P0 BRA `(.L_x_1) ;  /* 0x0000000000ec8947 */ /* 0x000fea0003800000 */
[----:B------:R-:W0:Y:S01]  /*0190*/  LDC R12, c[0x0][0x3a0] ;  /* 0x0000e800ff0c7b82 */ /* 0x000e220000000800 */
[----:B------:R-:W-:Y:S02]  /*01a0*/  MOV R6, R3 ;  /* 0x0000000300067202 */ /* 0x000fe40000000f00 */
[----:B------:R-:W-:Y:S01]  /*01b0*/  CS2R R18, SRZ ;  /* 0x0000000000127805 */ /* 0x000fe2000001ff00 */
[----:B------:R-:W-:-:S04]  /*01c0*/  UMOV UR4, UR5 ;  /* 0x0000000500047c82 */ /* 0x000fc80008000000 */
[----:B------:R-:W1:Y:S01]  /*01d0*/  LDC.64 R10, c[0x0][0x388] ;  /* 0x0000e200ff0a7b82 */ /* 0x000e620000000a00 */
[C---:B0-----:R-:W-:Y:S01]  /*01e0*/  IMAD.IADD R8, R5.reuse, 0x1, R12 ;  /* 0x0000000105087824 */ /* 0x041fe200078e020c */
[CC--:B------:R-:W-:Y:S01]  /*01f0*/  LEA R7, R12.reuse, R5.reuse, 0x1 ;  /* 0x000000050c077211 */ /* 0x0c0fe200078e08ff */
[C-C-:B------:R-:W-:Y:S01]  /*0200*/  IMAD R9, R12.reuse, 0x3, R5.reuse ;  /* 0x000000030c097824 */ /* 0x140fe200078e0205 */
[C---:B------:R-:W-:Y:S01]  /*0210*/  LEA R23, R12.reuse, R5, 0x2 ;  /* 0x000000050c177211 */ /* 0x040fe200078e10ff */
[C-C-:B------:R-:W-:Y:S02]  /*0220*/  IMAD R25, R12.reuse, 0x5, R5.reuse ;  /* 0x000000050c197824 */ /* 0x140fe400078e0205 */
[C-C-:B------:R-:W-:Y:S02]  /*0230*/  IMAD R27, R12.reuse, 0x6, R5.reuse ;  /* 0x000000060c1b7824 */ /* 0x140fe400078e0205 */
[----:B------:R-:W-:Y:S02]  /*0240*/  IMAD R29, R12, 0x7, R5 ;  /* 0x000000070c1d7824 */ /* 0x000fe400078e0205 */
[----:B-1----:R-:W-:-:S07]  /*0250*/  IMAD.WIDE.U32 R12, R5, 0x8, R10 ;  /* 0x00000008050c7825 */ /* 0x002fce00078e000a */
.L_x_2:
[----:B------:R-:W0:Y:S01]  /*0260*/  LDC.64 R14, c[0x0][0x380] ;  /* 0x0000e000ff0e7b82 */ /* 0x000e220000000a00 */
[----:B------:R-:W2:Y:S01]  /*0270*/  LDG.E.64 R20, desc[UR8][R12.64] ;  /* 0x000000080c147981 */ /* 0x000ea2000c1e1b00 */
[----:B0-----:R-:W-:-:S05]  /*0280*/  IMAD.WIDE R14, R6, 0x8, R14 ;  /* 0x00000008060e7825 */ /* 0x001fca00078e020e */
[----:B------:R-:W2:Y:S02]  /*0290*/  LDG.E.64 R16, desc[UR8][R14.64] ;  /* 0x000000080e107981 */ /* 0x000ea4000c1e1b00 */
[----:B--2---:R-:W-:Y:S01]  /*02a0*/  DFMA R20, R16, R20, R18 ;  /* 0x000000141014722b */ /* 0x004fe20000000012 */
[--C-:B------:R-:W-:Y:S01]  /*02b0*/  IMAD.WIDE.U32 R18, R8, 0x8, R10.reuse ;  /* 0x0000000808127825 */ /* 0x100fe200078e000a */
[----:B------:R-:W2:Y:S05]  /*02c0*/  LDG.E.64 R16, desc[UR8][R14.64+0x8] ;  /* 0x000008080e107981 */ /* 0x000eaa000c1e1b00 */
[----:B------:R-:W2:Y:S02]  /*02d0*/  LDG.E.64 R18, desc[UR8][R18.64] ;  /* 0x0000000812127981 */ /* 0x000ea4000c1e1b00 */
[----:B--2---:R-:W-:Y:S01]  /*02e0*/  DFMA R18, R16, R18, R20 ;  /* 0x000000121012722b */ /* 0x004fe20000000014 */
[----:B------:R-:W-:-:S05]  /*02f0*/  IMAD.WIDE.U32 R16, R7, 0x8, R10 ;  /* 0x0000000807107825 */ /* 0x000fca00078e000a */
[----:B------:R-:W2:Y:S04]  /*0300*/  LDG.E.64 R20, desc[UR8][R16.64] ;  /* 0x0000000810147981 */ /* 0x000ea8000c1e1b00 */
[----:B------:R-:W2:Y:S02]  /*0310*/  LDG.E.64 R16, desc[UR8][R14.64+0x10] ;  /* 0x000010080e107981 */ /* 0x000ea4000c1e1b00 */
[----:B--2---:R-:W-:Y:S01]  /*0320*/  DFMA R20, R16, R20, R18 ;  /* 0x000000141014722b */ /* 0x004fe20000000012 */
[--C-:B------:R-:W-:Y:S01]  /*0330*/  IMAD.WIDE.U32 R18, R9, 0x8, R10.reuse ;  /* 0x0000000809127825 */ /* 0x100fe200078e000a */
[----:B------:R-:W2:Y:S05]  /*0340*/  LDG.E.64 R16, desc[UR8][R14.64+0x18] ;  /* 0x000018080e107981 */ /* 0x000eaa000c1e1b00 */
        /* <DEDUP_REMOVED lines=12> */
[----:B------:R-:W2:Y:S01]  /*0410*/  LDG.E.64 R18, desc[UR8][R18.64] ;  /* 0x0000000812127981 */ /* 0x000ea2000c1e1b00 */
[----:B------:R-:W-:Y:S01]  /*0420*/  UIADD3 UR4, UPT, UPT, UR4, 0x8, URZ ;  /* 0x0000000804047890 */ /* 0x000fe2000fffe0ff */
[----:B--2---:R-:W-:Y:S01]  /*0430*/  DFMA R16, R20, R18, R16 ;  /* 0x000000121410722b */ /* 0x004fe20000000010 */
[----:B------:R-:W-:-:S05]  /*0440*/  IMAD.WIDE.U32 R20, R29, 0x8, R10 ;  /* 0x000000081d147825 */ /* 0x000fca00078e000a */
[----:B------:R-:W2:Y:S04]  /*0450*/  LDG.E.64 R18, desc[UR8][R20.64] ;  /* 0x0000000814127981 */ /* 0x000ea8000c1e1b00 */
[----:B------:R-:W2:Y:S01]  /*0460*/  LDG.E.64 R20, desc[UR8][R14.64+0x38] ;  /* 0x000038080e147981 */ /* 0x000ea2000c1e1b00 */
[----:B------:R-:W-:Y:S01]  /*0470*/  UISETP.NE.AND UP0, UPT, UR4, URZ, UPT ;  /* 0x000000ff0400728c */ /* 0x000fe2000bf05270 */
[C---:B------:R-:W-:Y:S01]  /*0480*/  IADD3 R8, PT, PT, R2.reuse, R8, RZ ;  /* 0x0000000802087210 */ /* 0x040fe20007ffe0ff */
[C---:B------:R-:W-:Y:S01]  /*0490*/  IMAD.IADD R9, R2.reuse, 0x1, R9 ;  /* 0x0000000102097824 */ /* 0x040fe200078e0209 */
[C---:B------:R-:W-:Y:S01]  /*04a0*/  IADD3 R7, PT, PT, R2.reuse, R7, RZ ;  /* 0x0000000702077210 */ /* 0x040fe20007ffe0ff */
[C---:B------:R-:W-:Y:S01]  /*04b0*/  IMAD.WIDE.U32 R12, R2.reuse, 0x8, R12 ;  /* 0x00000008020c7825 */ /* 0x040fe200078e000c */
[----:B------:R-:W-:-:S02]  /*04c0*/  IADD3 R23, PT, PT, R2, R23, RZ ;  /* 0x0000001702177210 */ /* 0x000fc40007ffe0ff */
[----:B------:R-:W-:Y:S01]  /*04d0*/  IADD3 R25, PT, PT, R2, R25, RZ ;  /* 0x0000001902197210 */ /* 0x000fe20007ffe0ff */
[----:B------:R-:W-:Y:S01]  /*04e0*/  VIADD R6, R6, 0x8 ;  /* 0x0000000806067836 */ /* 0x000fe20000000000 */
[C---:B------:R-:W-:Y:S02]  /*04f0*/  IADD3 R27, PT, PT, R2.reuse, R27, RZ ;  /* 0x0000001b021b7210 */ /* 0x040fe40007ffe0ff */
[----:B------:R-:W-:Y:S01]  /*0500*/  IADD3 R29, PT, PT, R2, R29, RZ ;  /* 0x0000001d021d7210 */ /* 0x000fe20007ffe0ff */
[----:B--2---:R-:W-:Y:S01]  /*0510*/  DFMA R18, R20, R18, R16 ;  /* 0x000000121412722b */ /* 0x004fe20000000010 */
[----:B------:R-:W-:Y:S10]  /*0520*/  BRA.U UP0, `(.L_x_2) ;  /* 0xfffffffd004c7547 */ /* 0x000ff4000b83ffff */
[----:B------:R-:W-:-:S07]  /*0530*/  MOV R26, UR7 ;  /* 0x00000007001a7c02 */ /* 0x000fce0008000f00 */
.L_x_1:
[----:B------:R-:W-:-:S09]  /*0540*/  UISETP.NE.AND UP0, UPT, UR6, URZ, UPT ;  /* 0x000000ff0600728c */ /* 0x000fd2000bf05270 */
[----:B------:R-:W-:Y:S05]  /*0550*/  BRA.U !UP0, `(.L_x_3) ;  /* 0x0000000108ec7547 */ /* 0x000fea000b800000 */
[----:B------:R-:W-:-:S04]  /*0560*/  UIADD3 UR4, UPT, UPT, UR6, -0x1, URZ ;  /* 0xffffffff06047890 */ /* 0x000fc8000fffe0ff */
[----:B------:R-:W-:-:S09]  /*0570*/  UISETP.GE.U32.AND UP0, UPT, UR4, 0x3, UPT ;  /* 0x000000030400788c */ /* 0x000fd2000bf06070 */
[----:B------:R-:W-:Y:S05]  /*0580*/  BRA.U !UP0, `(.L_x_4) ;  /* 0x0000000108687547 */ /* 0x000fea000b800000 */
[----:B------:R-:W0:Y:S01]  /*0590*/  LDC R20, c[0x0][0x3a0] ;  /* 0x0000e800ff147b82 */ /* 0x000e220000000800 */
[----:B------:R-:W-:-:S07]  /*05a0*/  IADD3 R9, PT, PT, R3, R26, RZ ;  /* 0x0000001a03097210 */ /* 0x000fce0007ffe0ff */
[----:B------:R-:W1:Y:S08]  /*05b0*/  LDC.64 R22, c[0x0][0x388] ;  /* 0x0000e200ff167b82 */ /* 0x000e700000000a00 */
[----:B------:R-:W2:Y:S01]  /*05c0*/  LDC.64 R6, c[0x0][0x380] ;  /* 0x0000e000ff067b82 */ /* 0x000ea20000000a00 */
[----:B0-----:R-:W-:-:S04]  /*05d0*/  IMAD R13, R26, R20, R5 ;  /* 0x000000141a0d7224 */ /* 0x001fc800078e0205 */
[C---:B-1----:R-:W-:Y:S01]  /*05e0*/  IMAD.WIDE.U32 R10, R13.reuse, 0x8, R22 ;  /* 0x000000080d0a7825 */ /* 0x042fe200078e0016 */
[----:B------:R-:W-:-:S05]  /*05f0*/  IADD3 R13, PT, PT, R13, R20, RZ ;  /* 0x000000140d0d7210 */ /* 0x000fca0007ffe0ff */
[----:B------:R-:W3:Y:S01]  /*0600*/  LDG.E.64 R10, desc[UR8][R10.64] ;  /* 0x000000080a0a7981 */ /* 0x000ee2000c1e1b00 */
[----:B--2---:R-:W-:-:S05]  /*0610*/  IMAD.WIDE R6, R9, 0x8, R6 ;  /* 0x0000000809067825 */ /* 0x004fca00078e0206 */
[----:B------:R-:W3:Y:S01]  /*0620*/  LDG.E.64 R8, desc[UR8][R6.64] ;  /* 0x0000000806087981 */ /* 0x000ee2000c1e1b00 */
[C-C-:B------:R-:W-:Y:S01]  /*0630*/  IMAD.WIDE.U32 R14, R13.reuse, 0x8, R22.reuse ;  /* 0x000000080d0e7825 */ /* 0x140fe200078e0016 */
[----:B------:R-:W-:Y:S02]  /*0640*/  IADD3 R21, PT, PT, R13, R20, RZ ;  /* 0x000000140d157210 */ /* 0x000fe40007ffe0ff */
[----:B------:R-:W2:Y:S04]  /*0650*/  LDG.E.64 R12, desc[UR8][R6.64+0x8] ;  /* 0x00000808060c7981 */ /* 0x000ea8000c1e1b00 */
[----:B------:R-:W2:Y:S01]  /*0660*/  LDG.E.64 R14, desc[UR8][R14.64] ;  /* 0x000000080e0e7981 */ /* 0x000ea2000c1e1b00 */
[----:B------:R-:W-:-:S04]  /*0670*/  IMAD.WIDE.U32 R16, R21, 0x8, R22 ;  /* 0x0000000815107825 */ /* 0x000fc800078e0016 */
[----:B------:R-:W-:Y:S02]  /*0680*/  IMAD.IADD R25, R21, 0x1, R20 ;  /* 0x0000000115197824 */ /* 0x000fe400078e0214 */
[----:B------:R-:W4:Y:S02]  /*0690*/  LDG.E.64 R16, desc[UR8][R16.64] ;  /* 0x0000000810107981 */ /* 0x000f24000c1e1b00 */
[----:B------:R-:W-:Y:S02]  /*06a0*/  IMAD.WIDE.U32 R22, R25, 0x8, R22 ;  /* 0x0000000819167825 */ /* 0x000fe400078e0016 */
[----:B------:R-:W4:Y:S04]  /*06b0*/  LDG.E.64 R20, desc[UR8][R6.64+0x10] ;  /* 0x0000100806147981 */ /* 0x000f28000c1e1b00 */
[----:B------:R-:W5:Y:S04]  /*06c0*/  LDG.E.64 R24, desc[UR8][R6.64+0x18] ;  /* 0x0000180806187981 */ /* 0x000f68000c1e1b00 */
[----:B------:R-:W5:Y:S01]  /*06d0*/  LDG.E.64 R22, desc[UR8][R22.64] ;  /* 0x0000000816167981 */ /* 0x000f62000c1e1b00 */
[----:B------:R-:W-:Y:S01]  /*06e0*/  IADD3 R26, PT, PT, R26, 0x4, RZ ;  /* 0x000000041a1a7810 */ /* 0x000fe20007ffe0ff */
[----:B---3--:R-:W-:-:S08]  /*06f0*/  DFMA R8, R8, R10, R18 ;  /* 0x0000000a0808722b */ /* 0x008fd00000000012 */
[----:B--2---:R-:W-:-:S08]  /*0700*/  DFMA R8, R12, R14, R8 ;  /* 0x0000000e0c08722b */ /* 0x004fd00000000008 */
[----:B----4-:R-:W-:-:S08]  /*0710*/  DFMA R8, R20, R16, R8 ;  /* 0x000000101408722b */ /* 0x010fd00000000008 */
[----:B-----5:R-:W-:-:S11]  /*0720*/  DFMA R18, R24, R22, R8 ;  /* 0x000000161812722b */ /* 0x020fd60000000008 */
.L_x_4:
[----:B------:R-:W-:-:S13]  /*0730*/  LOP3.LUT P0, R6, R4, 0x3, RZ, 0xc0, !PT ;  /* 0x0000000304067812 */ /* 0x000fda000780c0ff */
[----:B------:R-:W-:Y:S05]  /*0740*/  @!P0 BRA `(.L_x_3) ;  /* 0x0000000000708947 */ /* 0x000fea0003800000 */
[----:B------:R-:W-:Y:S01]  /*0750*/  ISETP.NE.AND P0, PT, R6, 0x1, PT ;  /* 0x000000010600780c */ /* 0x000fe20003f05270 */
[----:B------:R-:W0:Y:S01]  /*0760*/  LDC.64 R14, c[0x0][0x380] ;  /* 0x0000e000ff0e7b82 */ /* 0x000e220000000a00 */
[----:B------:R-:W-:-:S07]  /*0770*/  LOP3.LUT P1, RZ, R4, 0x1, RZ, 0xc0, !PT ;  /* 0x0000000104ff7812 */ /* 0x000fce000782c0ff */
[----:B------:R-:W1:Y:S04]  /*0780*/  LDC.64 R16, c[0x0][0x388] ;  /* 0x0000e200ff107b82 */ /* 0x000e680000000a00 */
[----:B------:R-:W-:-:S04]  /*0790*/  @P0 IADD3 R9, PT, PT, R3, R26, RZ ;  /* 0x0000001a03090210 */ /* 0x000fc80007ffe0ff */
[----:B------:R-:W2:Y:S08]  /*07a0*/  @P0 LDC R12, c[0x0][0x3a0] ;  /* 0x0000e800ff0c0b82 */ /* 0x000eb00000000800 */
[----:B------:R-:W3:Y:S01]  /*07b0*/  @P1 LDC R4, c[0x0][0x3a0] ;  /* 0x0000e800ff041b82 */ /* 0x000ee20000000800 */
[----:B0-----:R-:W-:-:S07]  /*07c0*/  @P0 IMAD.WIDE R14, R9, 0x8, R14 ;  /* 0x00000008090e0825 */ /* 0x001fce00078e020e */
[----:B------:R-:W0:Y:S08]  /*07d0*/  LDC.64 R10, c[0x0][0x380] ;  /* 0x0000e000ff0a7b82 */ /* 0x000e300000000a00 */
[----:B------:R-:W4:Y:S01]  /*07e0*/  LDC.64 R6, c[0x0][0x388] ;  /* 0x0000e200ff067b82 */ /* 0x000f220000000a00 */
[----:B--2---:R-:W-:-:S04]  /*07f0*/  @P0 IMAD R13, R26, R12, R5 ;  /* 0x0000000c1a0d0224 */ /* 0x004fc800078e0205 */
[C---:B-1----:R-:W-:Y:S01]  /*0800*/  @P0 IMAD.WIDE.U32 R8, R13.reuse, 0x8, R16 ;  /* 0x000000080d080825 */ /* 0x042fe200078e0010 */
[----:B------:R-:W-:Y:S02]  /*0810*/  @P0 IADD3 R21, PT, PT, R13, R12, RZ ;  /* 0x0000000c0d150210 */ /* 0x000fe40007ffe0ff */
[----:B------:R-:W2:Y:S01]  /*0820*/  @P0 LDG.E.64 R12, desc[UR8][R14.64] ;  /* 0x000000080e0c0981 */ /* 0x000ea2000c1e1b00 */
[----:B------:R-:W-:-:S03]  /*0830*/  @P0 IADD3 R26, PT, PT, R26, 0x2, RZ ;  /* 0x000000021a1a0810 */ /* 0x000fc60007ffe0ff */
[----:B------:R-:W2:Y:S01]  /*0840*/  @P0 LDG.E.64 R8, desc[UR8][R8.64] ;  /* 0x0000000808080981 */ /* 0x000ea2000c1e1b00 */
[----:B------:R-:W-:-:S03]  /*0850*/  @P0 IMAD.WIDE.U32 R20, R21, 0x8, R16 ;  /* 0x0000000815140825 */ /* 0x000fc600078e0010 */
[----:B------:R-:W5:Y:S01]  /*0860*/  @P0 LDG.E.64 R16, desc[UR8][R14.64+0x8] ;  /* 0x000008080e100981 */ /* 0x000f62000c1e1b00 */
[----:B------:R-:W-:Y:S02]  /*0870*/  @P1 IMAD.IADD R23, R3, 0x1, R26 ;  /* 0x0000000103171824 */ /* 0x000fe400078e021a */
[----:B---3--:R-:W-:Y:S01]  /*0880*/  @P1 IMAD R25, R26, R4, R5 ;  /* 0x000000041a191224 */ /* 0x008fe200078e0205 */
[----:B------:R-:W5:Y:S01]  /*0890*/  @P0 LDG.E.64 R20, desc[UR8][R20.64] ;  /* 0x0000000814140981 */ /* 0x000f62000c1e1b00 */
[----:B0-----:R-:W-:-:S04]  /*08a0*/  @P1 IMAD.WIDE R10, R23, 0x8, R10 ;  /* 0x00000008170a1825 */ /* 0x001fc800078e020a */
[----:B----4-:R-:W-:Y:S02]  /*08b0*/  @P1 IMAD.WIDE.U32 R6, R25, 0x8, R6 ;  /* 0x0000000819061825 */ /* 0x010fe400078e0006 */
[----:B------:R-:W3:Y:S04]  /*08c0*/  @P1 LDG.E.64 R10, desc[UR8][R10.64] ;  /* 0x000000080a0a1981 */ /* 0x000ee8000c1e1b00 */
[----:B------:R-:W3:Y:S01]  /*08d0*/  @P1 LDG.E.64 R6, desc[UR8][R6.64] ;  /* 0x0000000806061981 */ /* 0x000ee2000c1e1b00 */
[----:B--2---:R-:W-:-:S08]  /*08e0*/  @P0 DFMA R8, R12, R8, R18 ;  /* 0x000000080c08022b */ /* 0x004fd00000000012 */
[----:B-----5:R-:W-:-:S08]  /*08f0*/  @P0 DFMA R18, R16, R20, R8 ;  /* 0x000000141012022b */ /* 0x020fd00000000008 */
[----:B---3--:R-:W-:-:S11]  /*0900*/  @P1 DFMA R18, R10, R6, R18 ;  /* 0x000000060a12122b */ /* 0x008fd60000000012 */
.L_x_3:
[----:B------:R-:W0:Y:S01]  /*0910*/  LDCU UR4, c[0x0][0x3a0] ;  /* 0x00007400ff0477ac */ /* 0x000e220008000800 */
[----:B------:R-:W1:Y:S01]  /*0920*/  LDC.64 R6, c[0x0][0x390] ;  /* 0x0000e400ff067b82 */ /* 0x000e620000000a00 */
[----:B0-----:R-:W-:Y:S01]  /*0930*/  IMAD R9, R0, UR4, R5 ;  /* 0x0000000400097c24 */ /* 0x001fe2000f8e0205 */
[----:B------:R-:W-:-:S04]  /*0940*/  IADD3 R5, PT, PT, R5, 0x1, RZ ;  /* 0x0000000105057810 */ /* 0x000fc80007ffe0ff */
[----:B------:R-:W-:Y:S01]  /*0950*/  ISETP.NE.AND P0, PT, R5, UR4, PT ;  /* 0x0000000405007c0c */ /* 0x000fe2000bf05270 */
[----:B-1----:R-:W-:-:S05]  /*0960*/  IMAD.WIDE R6, R9, 0x8, R6 ;  /* 0x0000000809067825 */ /* 0x002fca00078e0206 */
[----:B------:R0:W-:Y:S07]  /*0970*/  STG.E.64 desc[UR8][R6.64], R18 ;  /* 0x0000001206007986 */ /* 0x0001ee000c101b08 */
[----:B------:R-:W-:Y:S05]  /*0980*/  @!P0 EXIT ;  /* 0x000000000000894d */ /* 0x000fea0003800000 */
[----:B------:R-:W-:Y:S05]  /*0990*/  BRA `(.L_x_5) ;  /* 0xfffffff400e87947 */ /* 0x000fea000383ffff */
.L_x_0:
[C---:B------:R-:W-:Y:S02]  /*09a0*/  ISETP.GE.U32.AND P1, PT, R9.reuse, 0x8, PT ;  /* 0x000000080900780c */ /* 0x040fe40003f26070 */
[----:B------:R-:W-:Y:S02]  /*09b0*/  LOP3.LUT R6, R9, 0x7, RZ, 0xc0, !PT ;  /* 0x0000000709067812 */ /* 0x000fe400078ec0ff */
[----:B------:R-:W-:Y:S02]  /*09c0*/  MOV R7, RZ ;  /* 0x000000ff00077202 */ /* 0x000fe40000000f00 */
[----:B------:R-:W-:-:S07]  /*09d0*/  ISETP.NE.AND P0, PT, R6, RZ, PT ;  /* 0x000000ff0600720c */ /* 0x000fce0003f05270 */
[----:B------:R-:W-:Y:S06]  /*09e0*/  @!P1 BRA `(.L_x_6) ;  /* 0x0000000000409947 */ /* 0x000fec0003800000 */
[----:B------:R-:W0:Y:S01]  /*09f0*/  LDC.64 R4, c[0x0][0x390] ;  /* 0x0000e400ff047b82 */ /* 0x000e220000000a00 */
[----:B------:R-:W-:Y:S01]  /*0a00*/  LOP3.LUT R7, R9, 0x7ffffff8, RZ, 0xc0, !PT ;  /* 0x7ffffff809077812 */ /* 0x000fe200078ec0ff */
[----:B------:R-:W-:-:S06]  /*0a10*/  UMOV UR4, URZ ;  /* 0x000000ff00047c82 */ /* 0x000fcc0008000000 */
.L_x_7:
[----:B-1----:R-:W-:Y:S01]  /*0a20*/  IMAD R3, R0, R9, UR4 ;  /* 0x0000000400037e24 */ /* 0x002fe2000f8e0209 */
[----:B------:R-:W-:-:S03]  /*0a30*/  UIADD3 UR4, UPT, UPT, UR4, 0x8, URZ ;  /* 0x0000000804047890 */ /* 0x000fc6000fffe0ff */
[----:B0-----:R-:W-:-:S03]  /*0a40*/  IMAD.WIDE R2, R3, 0x8, R4 ;  /* 0x0000000803027825 */ /* 0x001fc600078e0204 */
[----:B------:R-:W-:Y:S02]  /*0a50*/  ISETP.NE.AND P1, PT, R7, UR4, PT ;  /* 0x0000000407007c0c */ /* 0x000fe4000bf25270 */
[----:B------:R1:W-:Y:S04]  /*0a60*/  STG.E.64 desc[UR8][R2.64], RZ ;  /* 0x000000ff02007986 */ /* 0x0003e8000c101b08 */
[----:B------:R1:W-:Y:S04]  /*0a70*/  STG.E.64 desc[UR8][R2.64+0x8], RZ ;  /* 0x000008ff02007986 */ /* 0x0003e8000c101b08 */
[----:B------:R1:W-:Y:S04]  /*0a80*/  STG.E.64 desc[UR8][R2.64+0x10], RZ ;  /* 0x000010ff02007986 */ /* 0x0003e8000c101b08 */
[----:B------:R1:W-:Y:S04]  /*0a90*/  STG.E.64 desc[UR8][R2.64+0x18], RZ ;  /* 0x000018ff02007986 */ /* 0x0003e8000c101b08 */
[----:B------:R1:W-:Y:S04]  /*0aa0*/  STG.E.64 desc[UR8][R2.64+0x20], RZ ;  /* 0x000020ff02007986 */ /* 0x0003e8000c101b08 */
[----:B------:R1:W-:Y:S04]  /*0ab0*/  STG.E.64 desc[UR8][R2.64+0x28], RZ ;  /* 0x000028ff02007986 */ /* 0x0003e8000c101b08 */
[----:B------:R1:W-:Y:S04]  /*0ac0*/  STG.E.64 desc[UR8][R2.64+0x30], RZ ;  /* 0x000030ff02007986 */ /* 0x0003e8000c101b08 */
[----:B------:R1:W-:Y:S01]  /*0ad0*/  STG.E.64 desc[UR8][R2.64+0x38], RZ ;  /* 0x000038ff02007986 */ /* 0x0003e2000c101b08 */
[----:B------:R-:W-:Y:S05]  /*0ae0*/  @P1 BRA `(.L_x_7) ;  /* 0xfffffffc00cc1947 */ /* 0x000fea000383ffff */
.L_x_6:
[----:B------:R-:W-:Y:S05]  /*0af0*/  @!P0 EXIT ;  /* 0x000000000000894d */ /* 0x000fea0003800000 */
[----:B------:R-:W-:Y:S02]  /*0b00*/  ISETP.GE.U32.AND P0, PT, R6, 0x4, PT ;  /* 0x000000040600780c */ /* 0x000fe40003f06070 */
[----:B------:R-:W-:-:S04]  /*0b10*/  LOP3.LUT R4, R9, 0x3, RZ, 0xc0, !PT ;  /* 0x0000000309047812 */ /* 0x000fc800078ec0ff */
[----:B------:R-:W-:-:S07]  /*0b20*/  ISETP.NE.AND P1, PT, R4, RZ, PT ;  /* 0x000000ff0400720c */ /* 0x000fce0003f25270 */
[----:B------:R-:W-:Y:S06]  /*0b30*/  @!P0 BRA `(.L_x_8) ;  /* 0x0000000000208947 */ /* 0x000fec0003800000 */
[----:B-1----:R-:W0:Y:S01]  /*0b40*/  LDC.64 R2, c[0x0][0x390] ;  /* 0x0000e400ff027b82 */ /* 0x002e220000000a00 */
[----:B------:R-:W-:Y:S01]  /*0b50*/  IMAD R5, R0, R9, R7 ;  /* 0x0000000900057224 */ /* 0x000fe200078e0207 */
[----:B------:R-:W-:-:S03]  /*0b60*/  IADD3 R7, PT, PT, R7, 0x4, RZ ;  /* 0x0000000407077810 */ /* 0x000fc60007ffe0ff */
[----:B0-----:R-:W-:-:S05]  /*0b70*/  IMAD.WIDE R2, R5, 0x8, R2 ;  /* 0x0000000805027825 */ /* 0x001fca00078e0202 */
[----:B------:R0:W-:Y:S04]  /*0b80*/  STG.E.64 desc[UR8][R2.64], RZ ;  /* 0x000000ff02007986 */ /* 0x0001e8000c101b08 */
[----:B------:R0:W-:Y:S04]  /*0b90*/  STG.E.64 desc[UR8][R2.64+0x8], RZ ;  /* 0x000008ff02007986 */ /* 0x0001e8000c101b08 */
[----:B------:R0:W-:Y:S04]  /*0ba0*/  STG.E.64 desc[UR8][R2.64+0x10], RZ ;  /* 0x000010ff02007986 */ /* 0x0001e8000c101b08 */
[----:B------:R0:W-:Y:S02]  /*0bb0*/  STG.E.64 desc[UR8][R2.64+0x18], RZ ;  /* 0x000018ff02007986 */ /* 0x0001e4000c101b08 */
.L_x_8:
[----:B------:R-:W-:Y:S05]  /*0bc0*/  @!P1 EXIT ;  /* 0x000000000000994d */ /* 0x000fea0003800000 */
[----:B------:R-:W-:Y:S02]  /*0bd0*/  ISETP.NE.AND P0, PT, R4, 0x1, PT ;  /* 0x000000010400780c */ /* 0x000fe40003f05270 */
[----:B------:R-:W-:-:S04]  /*0be0*/  LOP3.LUT R4, R9, 0x1, RZ, 0xc0, !PT ;  /* 0x0000000109047812 */ /* 0x000fc800078ec0ff */
[----:B------:R-:W-:-:S07]  /*0bf0*/  ISETP.NE.U32.AND P1, PT, R4, 0x1, PT ;  /* 0x000000010400780c */ /* 0x000fce0003f25070 */
[----:B01----:R-:W0:Y:S01]  /*0c00*/  @P0 LDC.64 R2, c[0x0][0x390] ;  /* 0x0000e400ff020b82 */ /* 0x003e220000000a00 */
[----:B------:R-:W-:-:S04]  /*0c10*/  @P0 IMAD R5, R0, R9, R7 ;  /* 0x0000000900050224 */ /* 0x000fc800078e0207 */
[----:B0-----:R-:W-:-:S05]  /*0c20*/  @P0 IMAD.WIDE R2, R5, 0x8, R2 ;  /* 0x0000000805020825 */ /* 0x001fca00078e0202 */
[----:B------:R0:W-:Y:S04]  /*0c30*/  @P0 STG.E.64 desc[UR8][R2.64], RZ ;  /* 0x000000ff02000986 */ /* 0x0001e8000c101b08 */
[----:B------:R0:W-:Y:S01]  /*0c40*/  @P0 STG.E.64 desc[UR8][R2.64+0x8], RZ ;  /* 0x000008ff02000986 */ /* 0x0001e2000c101b08 */
[----:B------:R-:W-:Y:S05]  /*0c50*/  @P1 EXIT ;  /* 0x000000000000194d */ /* 0x000fea0003800000 */
[----:B0-----:R-:W0:Y:S01]  /*0c60*/  LDC.64 R2, c[0x0][0x390] ;  /* 0x0000e400ff027b82 */ /* 0x001e220000000a00 */
[----:B------:R-:W-:-:S05]  /*0c70*/  @P0 IADD3 R7, PT, PT, R7, 0x2, RZ ;  /* 0x0000000207070810 */ /* 0x000fca0007ffe0ff */
[----:B------:R-:W-:-:S04]  /*0c80*/  IMAD R7, R0, R9, R7 ;  /* 0x0000000900077224 */ /* 0x000fc800078e0207 */
[----:B0-----:R-:W-:-:S05]  /*0c90*/  IMAD.WIDE R2, R7, 0x8, R2 ;  /* 0x0000000807027825 */ /* 0x001fca00078e0202 */
[----:B------:R-:W-:Y:S01]  /*0ca0*/  STG.E.64 desc[UR8][R2.64], RZ ;  /* 0x000000ff02007986 */ /* 0x000fe2000c101b08 */
[----:B------:R-:W-:Y:S05]  /*0cb0*/  EXIT ;  /* 0x000000000000794d */ /* 0x000fea0003800000 */
.L_x_9:
[----:B------:R-:W-:-:S00]  /*0cc0*/  BRA `(.L_x_9) ;  /* 0xfffffffc00fc7947 */ /* 0x000fc0000383ffff */
[----:B------:R-:W-:-:S00]  /*0cd0*/  NOP ;  /* 0x0000000000007918 */ /* 0x000fc00000000000 */
        /* <DEDUP_REMOVED lines=10> */
.L_x_10:


//--------------------- .nv.shared.reserved.0     --------------------------
	.section	.nv.shared.reserved.0,"aw",@nobits
	.weak		__nv_reservedSMEM_offset_0_alias
	.size		__nv_reservedSMEM_offset_0_alias, 0, 64
	.other		__nv_reservedSMEM_offset_0_alias,@"STO_CUDA_RESERVED_SHARED STV_DEFAULT"
__nv_reservedSMEM_offset_0_alias:
	.zero		0
	.zero		64


//--------------------- .nv.constant0._Z15matrix_multiplyPdS_S_iii --------------------------
	.section	.nv.constant0._Z15matrix_multiplyPdS_S_iii,"a",@progbits
	.sectionflags	@""
	.align	4
.nv.constant0._Z15matrix_multiplyPdS_S_iii:
	.zero		932


//--------------------- SYMBOLS --------------------------

	.type		.nv.reservedSmem.offset0,@object
	.size		.nv.reservedSmem.offset0,0x4
